//
// Generated by NVIDIA NVVM Compiler
//
// Compiler Build ID: CL-36424714
// Cuda compilation tools, release 13.0, V13.0.88
// Based on NVVM 20.0.0
//

.version 9.0
.target sm_100
.address_size 64

	// .globl	_Z6dotMulPfS_S_
// _ZZ6dotMulPfS_S_E6caches has been demoted

.visible .entry _Z6dotMulPfS_S_(
	.param .u64 .ptr .align 1 _Z6dotMulPfS_S__param_0,
	.param .u64 .ptr .align 1 _Z6dotMulPfS_S__param_1,
	.param .u64 .ptr .align 1 _Z6dotMulPfS_S__param_2
)
{
	.reg .pred 	%p<7>;
	.reg .b32 	%r<18>;
	.reg .b32 	%f<14>;
	.reg .b64 	%rd<12>;
	// demoted variable
	.shared .align 4 .b8 _ZZ6dotMulPfS_S_E6caches[1024];
	ld.param.u64 	%rd3, [_Z6dotMulPfS_S__param_0];
	ld.param.u64 	%rd4, [_Z6dotMulPfS_S__param_1];
	ld.param.u64 	%rd5, [_Z6dotMulPfS_S__param_2];
	mov.u32 	%r1, %tid.x;
	mov.u32 	%r2, %ctaid.x;
	mov.u32 	%r17, %ntid.x;
	mad.lo.s32 	%r16, %r2, %r17, %r1;
	setp.gt.s32 	%p1, %r16, 32767;
	mov.f32 	%f13, 0f00000000;
	@%p1 bra 	$L__BB0_3;
	mov.u32 	%r11, %nctaid.x;
	mul.lo.s32 	%r5, %r17, %r11;
	cvta.to.global.u64 	%rd1, %rd3;
	cvta.to.global.u64 	%rd2, %rd4;
	mov.f32 	%f13, 0f00000000;
$L__BB0_2:
	mul.wide.s32 	%rd6, %r16, 4;
	add.s64 	%rd7, %rd1, %rd6;
	ld.global.f32 	%f6, [%rd7];
	add.s64 	%rd8, %rd2, %rd6;
	ld.global.f32 	%f7, [%rd8];
	fma.rn.f32 	%f13, %f6, %f7, %f13;
	add.s32 	%r16, %r16, %r5;
	setp.lt.s32 	%p2, %r16, 32768;
	@%p2 bra 	$L__BB0_2;
$L__BB0_3:
	shl.b32 	%r12, %r1, 2;
	mov.u32 	%r13, _ZZ6dotMulPfS_S_E6caches;
	add.s32 	%r8, %r13, %r12;
	st.shared.f32 	[%r8], %f13;
	bar.sync 	0;
	setp.lt.u32 	%p3, %r17, 2;
	@%p3 bra 	$L__BB0_7;
$L__BB0_4:
	shr.u32 	%r10, %r17, 1;
	setp.ge.u32 	%p4, %r1, %r10;
	@%p4 bra 	$L__BB0_6;
	shl.b32 	%r14, %r10, 2;
	add.s32 	%r15, %r8, %r14;
	ld.shared.f32 	%f8, [%r15];
	ld.shared.f32 	%f9, [%r8];
	add.f32 	%f10, %f8, %f9;
	st.shared.f32 	[%r8], %f10;
$L__BB0_6:
	bar.sync 	0;
	setp.gt.u32 	%p5, %r17, 3;
	mov.u32 	%r17, %r10;
	@%p5 bra 	$L__BB0_4;
$L__BB0_7:
	setp.ne.s32 	%p6, %r1, 0;
	@%p6 bra 	$L__BB0_9;
	ld.shared.f32 	%f11, [_ZZ6dotMulPfS_S_E6caches];
	cvta.to.global.u64 	%rd9, %rd5;
	mul.wide.u32 	%rd10, %r2, 4;
	add.s64 	%rd11, %rd9, %rd10;
	st.global.f32 	[%rd11], %f11;
$L__BB0_9:
	ret;

}


// ===== COMPILED SASS (sm_100) =====

	.target	sm_100

	.elftype	@"ET_EXEC"


//--------------------- .note.nv.tkinfo           --------------------------
	.section	.note.nv.tkinfo,"",@"SHT_NOTE"
	.sectionflags	@"SHF_NOTE_NV_TKINFO"
	.tkinfo
        /*0018*/ 	.word	0x00000002
        /*0030*/ 	.string	""
        /*0030*/ 	.string	"ptxas"
        /*0030*/ 	.string	"Cuda compilation tools, release 13.0, V13.0.88"
        /*0030*/ 	.string	"Build cuda_13.0.r13.0/compiler.36424714_0"
        /*0030*/ 	.string	"-arch sm_100 -m 64 "



//--------------------- .note.nv.cuinfo           --------------------------
	.section	.note.nv.cuinfo,"",@"SHT_NOTE"
	.sectionflags	@"SHF_NOTE_NV_CUINFO"
        /*0018*/ 	.short	0x0002
        /*001a*/ 	.short	0x0064
        /*001c*/ 	.short	0x0082
	.zero		2


//--------------------- .nv.info                  --------------------------
	.section	.nv.info,"",@"SHT_CUDA_INFO"
	.align	4


	//----- nvinfo : EIATTR_REGCOUNT
	.align		4
        /*0000*/ 	.byte	0x04, 0x2f
        /*0002*/ 	.short	(.L_1 - .L_0)
	.align		4
.L_0:
        /*0004*/ 	.word	index@(_Z6dotMulPfS_S_)
        /*0008*/ 	.word	0x00000012


	//----- nvinfo : EIATTR_FRAME_SIZE
	.align		4
.L_1:
        /*000c*/ 	.byte	0x04, 0x11
        /*000e*/ 	.short	(.L_3 - .L_2)
	.align		4
.L_2:
        /*0010*/ 	.word	index@(_Z6dotMulPfS_S_)
        /*0014*/ 	.word	0x00000000


	//----- nvinfo : EIATTR_MIN_STACK_SIZE
	.align		4
.L_3:
        /*0018*/ 	.byte	0x04, 0x12
        /*001a*/ 	.short	(.L_5 - .L_4)
	.align		4
.L_4:
        /*001c*/ 	.word	index@(_Z6dotMulPfS_S_)
        /*0020*/ 	.word	0x00000000
.L_5:


//--------------------- .nv.compat                --------------------------
	.section	.nv.compat,"",@"SHT_CUDA_COMPAT_INFO"
	.align	4
        /*0000*/ 	.byte	0x02, 0x09, 0x00, 0x00, 0x02, 0x02, 0x01, 0x00, 0x02, 0x05, 0x05, 0x00, 0x03, 0x07, 0x01, 0x01
        /*0010*/ 	.byte	0x02, 0x03, 0x00, 0x00, 0x02, 0x06, 0x01, 0x00, 0x04, 0x0b, 0x08, 0x00, 0x09, 0x00, 0x00, 0x00
        /*0020*/ 	.byte	0x00, 0x00, 0x00, 0x00


//--------------------- .nv.info._Z6dotMulPfS_S_  --------------------------
	.section	.nv.info._Z6dotMulPfS_S_,"",@"SHT_CUDA_INFO"
	.sectionflags	@""
	.align	4


	//----- nvinfo : EIATTR_CUDA_API_VERSION
	.align		4
        /*0000*/ 	.byte	0x04, 0x37
        /*0002*/ 	.short	(.L_7 - .L_6)
.L_6:
        /*0004*/ 	.word	0x00000082


	//----- nvinfo : EIATTR_KPARAM_INFO
	.align		4
.L_7:
        /*0008*/ 	.byte	0x04, 0x17
        /*000a*/ 	.short	(.L_9 - .L_8)
.L_8:
        /*000c*/ 	.word	0x00000000
        /*0010*/ 	.short	0x0002
        /*0012*/ 	.short	0x0010
        /*0014*/ 	.byte	0x00, 0xf5, 0x21, 0x00


	//----- nvinfo : EIATTR_KPARAM_INFO
	.align		4
.L_9:
        /*0018*/ 	.byte	0x04, 0x17
        /*001a*/ 	.short	(.L_11 - .L_10)
.L_10:
        /*001c*/ 	.word	0x00000000
        /*0020*/ 	.short	0x0001
        /*0022*/ 	.short	0x0008
        /*0024*/ 	.byte	0x00, 0xf5, 0x21, 0x00


	//----- nvinfo : EIATTR_KPARAM_INFO
	.align		4
.L_11:
        /*0028*/ 	.byte	0x04, 0x17
        /*002a*/ 	.short	(.L_13 - .L_12)
.L_12:
        /*002c*/ 	.word	0x00000000
        /*0030*/ 	.short	0x0000
        /*0032*/ 	.short	0x0000
        /*0034*/ 	.byte	0x00, 0xf5, 0x21, 0x00


	//----- nvinfo : EIATTR_SPARSE_MMA_MASK
	.align		4
.L_13:
        /*0038*/ 	.byte	0x03, 0x50
        /*003a*/ 	.short	0x0000


	//----- nvinfo : EIATTR_MAXREG_COUNT
	.align		4
        /*003c*/ 	.byte	0x03, 0x1b
        /*003e*/ 	.short	0x00ff


	//----- nvinfo : EIATTR_NUM_BARRIERS
	.align		4
        /*0040*/ 	.byte	0x02, 0x4c
        /*0042*/ 	.byte	0x01
	.zero		1


	//----- nvinfo : EIATTR_MERCURY_ISA_VERSION
	.align		4
        /*0044*/ 	.byte	0x03, 0x5f
        /*0046*/ 	.short	0x0101


	//----- nvinfo : EIATTR_VRC_CTA_INIT_COUNT
	.align		4
        /*0048*/ 	.byte	0x02, 0x4a
	.zero		1
	.zero		1


	//----- nvinfo : EIATTR_EXIT_INSTR_OFFSETS
	.align		4
        /*004c*/ 	.byte	0x04, 0x1c
        /*004e*/ 	.short	(.L_15 - .L_14)


	//   ....[0]....
.L_14:
        /*0050*/ 	.word	0x000002d0


	//   ....[1]....
        /*0054*/ 	.word	0x00000350


	//----- nvinfo : EIATTR_CRS_STACK_SIZE
	.align		4
.L_15:
        /*0058*/ 	.byte	0x04, 0x1e
        /*005a*/ 	.short	(.L_17 - .L_16)
.L_16:
        /*005c*/ 	.word	0x00000000


	//----- nvinfo : EIATTR_CBANK_PARAM_SIZE
	.align		4
.L_17:
        /*0060*/ 	.byte	0x03, 0x19
        /*0062*/ 	.short	0x0018


	//----- nvinfo : EIATTR_PARAM_CBANK
	.align		4
        /*0064*/ 	.byte	0x04, 0x0a
        /*0066*/ 	.short	(.L_19 - .L_18)
	.align		4
.L_18:
        /*0068*/ 	.word	index@(.nv.constant0._Z6dotMulPfS_S_)
        /*006c*/ 	.short	0x0380
        /*006e*/ 	.short	0x0018


	//----- nvinfo : EIATTR_SW_WAR
	.align		4
.L_19:
        /*0070*/ 	.byte	0x04, 0x36
        /*0072*/ 	.short	(.L_21 - .L_20)
.L_20:
        /*0074*/ 	.word	0x00000008
.L_21:


//--------------------- .nv.callgraph             --------------------------
	.section	.nv.callgraph,"",@"SHT_CUDA_CALLGRAPH"
	.align	4
	.sectionentsize	8
	.align		4
        /*0000*/ 	.word	0x00000000
	.align		4
        /*0004*/ 	.word	0xffffffff
	.align		4
        /*0008*/ 	.word	0x00000000
	.align		4
        /*000c*/ 	.word	0xfffffffe
	.align		4
        /*0010*/ 	.word	0x00000000
	.align		4
        /*0014*/ 	.word	0xfffffffd
	.align		4
        /*0018*/ 	.word	0x00000000
	.align		4
        /*001c*/ 	.word	0xfffffffc


//--------------------- .text._Z6dotMulPfS_S_     --------------------------
	.section	.text._Z6dotMulPfS_S_,"ax",@progbits
	.align	128
        .global         _Z6dotMulPfS_S_
        .type           _Z6dotMulPfS_S_,@function
        .size           _Z6dotMulPfS_S_,(.L_x_6 - _Z6dotMulPfS_S_)
        .other          _Z6dotMulPfS_S_,@"STO_CUDA_ENTRY STV_DEFAULT"
_Z6dotMulPfS_S_:
.text._Z6dotMulPfS_S_:
[----:B------:R-:W-:Y:S01]  /*0000*/  LDC R1, c[0x0][0x37c] ;  /* 0x0000df00ff017b82 */ /* 0x000fe20000000800 */
[----:B------:R-:W0:Y:S01]  /*0010*/  S2R R12, SR_TID.X ;  /* 0x00000000000c7919 */ /* 0x000e220000002100 */
[----:B------:R-:W1:Y:S01]  /*0020*/  LDCU UR4, c[0x0][0x360] ;  /* 0x00006c00ff0477ac */ /* 0x000e620008000800 */
[----:B------:R-:W-:Y:S01]  /*0030*/  BSSY.RECONVERGENT B0, `(.L_x_0) ;  /* 0x0000015000007945 */ /* 0x000fe20003800200 */
[----:B------:R-:W-:Y:S01]  /*0040*/  IMAD.MOV.U32 R11, RZ, RZ, RZ ;  /* 0x000000ffff0b7224 */ /* 0x000fe200078e00ff */
[----:B------:R-:W0:Y:S01]  /*0050*/  S2R R13, SR_CTAID.X ;  /* 0x00000000000d7919 */ /* 0x000e220000002500 */
[----:B------:R-:W2:Y:S01]  /*0060*/  LDCU.64 UR6, c[0x0][0x358] ;  /* 0x00006b00ff0677ac */ /* 0x000ea20008000a00 */
[----:B-1----:R-:W-:Y:S02]  /*0070*/  IMAD.U32 R10, RZ, RZ, UR4 ;  /* 0x00000004ff0a7e24 */ /* 0x002fe4000f8e00ff */
[----:B0-----:R-:W-:-:S05]  /*0080*/  IMAD R0, R13, UR4, R12 ;  /* 0x000000040d007c24 */ /* 0x001fca000f8e020c */
[----:B------:R-:W-:-:S13]  /*0090*/  ISETP.GT.AND P0, PT, R0, 0x7fff, PT ;  /* 0x00007fff0000780c */ /* 0x000fda0003f04270 */
[----:B--2---:R-:W-:Y:S05]  /*00a0*/  @P0 BRA `(.L_x_1) ;  /* 0x0000000000340947 */ /* 0x004fea0003800000 */
[----:B------:R-:W0:Y:S01]  /*00b0*/  LDC.64 R6, c[0x0][0x380] ;  /* 0x0000e000ff067b82 */ /* 0x000e220000000a00 */
[----:B------:R-:W1:Y:S01]  /*00c0*/  LDCU UR4, c[0x0][0x370] ;  /* 0x00006e00ff0477ac */ /* 0x000e620008000800 */
[----:B------:R-:W-:-:S06]  /*00d0*/  HFMA2 R11, -RZ, RZ, 0, 0 ;  /* 0x00000000ff0b7431 */ /* 0x000fcc00000001ff */
[----:B------:R-:W2:Y:S01]  /*00e0*/  LDC.64 R8, c[0x0][0x388] ;  /* 0x0000e200ff087b82 */ /* 0x000ea20000000a00 */
[----:B-1----:R-:W-:-:S07]  /*00f0*/  IMAD R15, R10, UR4, RZ ;  /* 0x000000040a0f7c24 */ /* 0x002fce000f8e02ff */
.L_x_2:
[----:B0-----:R-:W-:-:S04]  /*0100*/  IMAD.WIDE R2, R0, 0x4, R6 ;  /* 0x0000000400027825 */ /* 0x001fc800078e0206 */
[----:B--2---:R-:W-:Y:S02]  /*0110*/  IMAD.WIDE R4, R0, 0x4, R8 ;  /* 0x0000000400047825 */ /* 0x004fe400078e0208 */
[----:B------:R-:W2:Y:S04]  /*0120*/  LDG.E R2, desc[UR6][R2.64] ;  /* 0x0000000602027981 */ /* 0x000ea8000c1e1900 */
[----:B------:R-:W2:Y:S01]  /*0130*/  LDG.E R4, desc[UR6][R4.64] ;  /* 0x0000000604047981 */ /* 0x000ea2000c1e1900 */
[----:B------:R-:W-:-:S05]  /*0140*/  IMAD.IADD R0, R15, 0x1, R0 ;  /* 0x000000010f007824 */ /* 0x000fca00078e0200 */
[----:B------:R-:W-:Y:S01]  /*0150*/  ISETP.GE.AND P0, PT, R0, 0x8000, PT ;  /* 0x000080000000780c */ /* 0x000fe20003f06270 */
[----:B--2---:R-:W-:-:S12]  /*0160*/  FFMA R11, R2, R4, R11 ;  /* 0x00000004020b7223 */ /* 0x004fd8000000000b */
[----:B------:R-:W-:Y:S05]  /*0170*/  @!P0 BRA `(.L_x_2) ;  /* 0xfffffffc00e08947 */ /* 0x000fea000383ffff */
.L_x_1:
[----:B------:R-:W-:Y:S05]  /*0180*/  BSYNC.RECONVERGENT B0 ;  /* 0x0000000000007941 */ /* 0x000fea0003800200 */
.L_x_0:
[----:B------:R-:W0:Y:S01]  /*0190*/  S2UR UR5, SR_CgaCtaId ;  /* 0x00000000000579c3 */ /* 0x000e220000008800 */
[----:B------:R-:W-:Y:S01]  /*01a0*/  UMOV UR4, 0x400 ;  /* 0x0000040000047882 */ /* 0x000fe20000000000 */
[----:B------:R-:W-:Y:S02]  /*01b0*/  ISETP.GE.U32.AND P1, PT, R10, 0x2, PT ;  /* 0x000000020a00780c */ /* 0x000fe40003f26070 */
[----:B------:R-:W-:Y:S01]  /*01c0*/  ISETP.NE.AND P0, PT, R12, RZ, PT ;  /* 0x000000ff0c00720c */ /* 0x000fe20003f05270 */
[----:B0-----:R-:W-:-:S06]  /*01d0*/  ULEA UR4, UR5, UR4, 0x18 ;  /* 0x0000000405047291 */ /* 0x001fcc000f8ec0ff */
[----:B------:R-:W-:-:S05]  /*01e0*/  LEA R0, R12, UR4, 0x2 ;  /* 0x000000040c007c11 */ /* 0x000fca000f8e10ff */
[----:B------:R0:W-:Y:S01]  /*01f0*/  STS [R0], R11 ;  /* 0x0000000b00007388 */ /* 0x0001e20000000800 */
[----:B------:R-:W-:Y:S06]  /*0200*/  BAR.SYNC.DEFER_BLOCKING 0x0 ;  /* 0x0000000000007b1d */ /* 0x000fec0000010000 */
[----:B------:R-:W-:Y:S05]  /*0210*/  @!P1 BRA `(.L_x_3) ;  /* 0x00000000002c9947 */ /* 0x000fea0003800000 */
.L_x_4:
[----:B------:R-:W-:-:S04]  /*0220*/  SHF.R.U32.HI R5, RZ, 0x1, R10 ;  /* 0x00000001ff057819 */ /* 0x000fc8000001160a */
[----:B------:R-:W-:-:S13]  /*0230*/  ISETP.GE.U32.AND P1, PT, R12, R5, PT ;  /* 0x000000050c00720c */ /* 0x000fda0003f26070 */
[----:B------:R-:W-:Y:S01]  /*0240*/  @!P1 LEA R2, R5, R0, 0x2 ;  /* 0x0000000005029211 */ /* 0x000fe200078e10ff */
[----:B------:R-:W-:Y:S05]  /*0250*/  @!P1 LDS R3, [R0] ;  /* 0x0000000000039984 */ /* 0x000fea0000000800 */
[----:B------:R-:W1:Y:S02]  /*0260*/  @!P1 LDS R2, [R2] ;  /* 0x0000000002029984 */ /* 0x000e640000000800 */
[----:B-1----:R-:W-:-:S05]  /*0270*/  @!P1 FADD R3, R2, R3 ;  /* 0x0000000302039221 */ /* 0x002fca0000000000 */
[----:B------:R1:W-:Y:S01]  /*0280*/  @!P1 STS [R0], R3 ;  /* 0x0000000300009388 */ /* 0x0003e20000000800 */
[----:B------:R-:W-:Y:S01]  /*0290*/  BAR.SYNC.DEFER_BLOCKING 0x0 ;  /* 0x0000000000007b1d */ /* 0x000fe20000010000 */
[----:B------:R-:W-:Y:S02]  /*02a0*/  ISETP.GT.U32.AND P1, PT, R10, 0x3, PT ;  /* 0x000000030a00780c */ /* 0x000fe40003f24070 */
[----:B------:R-:W-:-:S11]  /*02b0*/  MOV R10, R5 ;  /* 0x00000005000a7202 */ /* 0x000fd60000000f00 */
[----:B-1----:R-:W-:Y:S05]  /*02c0*/  @P1 BRA `(.L_x_4) ;  /* 0xfffffffc00d41947 */ /* 0x002fea000383ffff */
.L_x_3:
[----:B------:R-:W-:Y:S05]  /*02d0*/  @P0 EXIT ;  /* 0x000000000000094d */ /* 0x000fea0003800000 */
[----:B------:R-:W1:Y:S01]  /*02e0*/  S2UR UR5, SR_CgaCtaId ;  /* 0x00000000000579c3 */ /* 0x000e620000008800 */
[----:B------:R-:W-:-:S07]  /*02f0*/  UMOV UR4, 0x400 ;  /* 0x0000040000047882 */ /* 0x000fce0000000000 */
[----:B------:R-:W2:Y:S01]  /*0300*/  LDC.64 R2, c[0x0][0x390] ;  /* 0x0000e400ff027b82 */ /* 0x000ea20000000a00 */
[----:B-1----:R-:W-:Y:S01]  /*0310*/  ULEA UR4, UR5, UR4, 0x18 ;  /* 0x0000000405047291 */ /* 0x002fe2000f8ec0ff */
[----:B--2---:R-:W-:-:S08]  /*0320*/  IMAD.WIDE.U32 R2, R13, 0x4, R2 ;  /* 0x000000040d027825 */ /* 0x004fd000078e0002 */
[----:B------:R-:W1:Y:S04]  /*0330*/  LDS R5, [UR4] ;  /* 0x00000004ff057984 */ /* 0x000e680008000800 */
[----:B-1----:R-:W-:Y:S01]  /*0340*/  STG.E desc[UR6][R2.64], R5 ;  /* 0x0000000502007986 */ /* 0x002fe2000c101906 */
[----:B------:R-:W-:Y:S05]  /*0350*/  EXIT ;  /* 0x000000000000794d */ /* 0x000fea0003800000 */
.L_x_5:
[----:B------:R-:W-:-:S00]  /*0360*/  BRA `(.L_x_5) ;  /* 0xfffffffc00fc7947 */ /* 0x000fc0000383ffff */
[----:B------:R-:W-:-:S00]  /*0370*/  NOP ;  /* 0x0000000000007918 */ /* 0x000fc00000000000 */
        /* <DEDUP_REMOVED lines=8> */
.L_x_6:


//--------------------- .nv.shared._Z6dotMulPfS_S_ --------------------------
	.section	.nv.shared._Z6dotMulPfS_S_,"aw",@nobits
	.sectionflags	@""
	.align	4
.nv.shared._Z6dotMulPfS_S_:
	.zero		2048


//--------------------- .nv.shared.reserved.0     --------------------------
	.section	.nv.shared.reserved.0,"aw",@nobits
	.weak		__nv_reservedSMEM_offset_0_alias
	.size		__nv_reservedSMEM_offset_0_alias, 0, 64
	.other		__nv_reservedSMEM_offset_0_alias,@"STO_CUDA_RESERVED_SHARED STV_DEFAULT"
__nv_reservedSMEM_offset_0_alias:
	.zero		0
	.zero		64


//--------------------- .nv.constant0._Z6dotMulPfS_S_ --------------------------
	.section	.nv.constant0._Z6dotMulPfS_S_,"a",@progbits
	.sectionflags	@""
	.align	4
.nv.constant0._Z6dotMulPfS_S_:
	.zero		920


//--------------------- SYMBOLS --------------------------

	.type		.nv.reservedSmem.offset0,@object
	.size		.nv.reservedSmem.offset0,0x4
	.type		.nv.reservedSmem.cap,@object
	.size		.nv.reservedSmem.cap,0x4
